//
// Generated by NVIDIA NVVM Compiler
//
// Compiler Build ID: CL-36424714
// Cuda compilation tools, release 13.0, V13.0.88
// Based on NVVM 20.0.0
//

.version 9.0
.target sm_100
.address_size 64

	// .globl	_Z18updateElementThreePdS_S_

.visible .entry _Z18updateElementThreePdS_S_(
	.param .u64 .ptr .align 1 _Z18updateElementThreePdS_S__param_0,
	.param .u64 .ptr .align 1 _Z18updateElementThreePdS_S__param_1,
	.param .u64 .ptr .align 1 _Z18updateElementThreePdS_S__param_2
)
{
	.reg .pred 	%p<9>;
	.reg .b32 	%r<2>;
	.reg .b64 	%rd<11>;
	.reg .b64 	%fd<47>;

	ld.param.u64 	%rd7, [_Z18updateElementThreePdS_S__param_0];
	ld.param.u64 	%rd5, [_Z18updateElementThreePdS_S__param_1];
	ld.param.u64 	%rd6, [_Z18updateElementThreePdS_S__param_2];
	cvta.to.global.u64 	%rd1, %rd7;
	mov.u32 	%r1, %tid.x;
	setp.eq.s32 	%p1, %r1, 0;
	@%p1 bra 	$L__BB0_12;
	setp.eq.s32 	%p2, %r1, 3;
	@%p2 bra 	$L__BB0_12;
	mul.wide.u32 	%rd8, %r1, 8;
	add.s64 	%rd2, %rd1, %rd8;
	setp.ne.s32 	%p3, %r1, 1;
	cvta.to.global.u64 	%rd9, %rd5;
	cvta.to.global.u64 	%rd10, %rd6;
	add.s64 	%rd3, %rd9, %rd8;
	ld.global.f64 	%fd4, [%rd3];
	ld.global.f64 	%fd5, [%rd3+64];
	add.f64 	%fd6, %fd4, %fd5;
	ld.global.f64 	%fd7, [%rd3+24];
	add.f64 	%fd8, %fd6, %fd7;
	ld.global.f64 	%fd9, [%rd3+40];
	add.f64 	%fd10, %fd8, %fd9;
	ld.global.f64 	%fd11, [%rd3+32];
	fma.rn.f64 	%fd12, %fd11, 0dC010000000000000, %fd10;
	mul.f64 	%fd13, %fd12, 0d3FE0000000000000;
	fma.rn.f64 	%fd14, %fd11, 0d4000000000000000, %fd13;
	add.s64 	%rd4, %rd10, %rd8;
	ld.global.f64 	%fd15, [%rd4+32];
	fma.rn.f64 	%fd46, %fd15, 0dBFEFFE5C91D14E3C, %fd14;
	st.global.f64 	[%rd2+32], %fd46;
	@%p3 bra 	$L__BB0_4;
	ld.global.f64 	%fd16, [%rd1+40];
	mul.f64 	%fd17, %fd16, 0d3FE8000000000000;
	st.global.f64 	[%rd1+32], %fd17;
	mul.f64 	%fd18, %fd17, 0d3FE8000000000000;
	st.global.f64 	[%rd1], %fd18;
	ld.global.f64 	%fd46, [%rd2+32];
$L__BB0_4:
	mul.f64 	%fd19, %fd46, 0d3FE8000000000000;
	st.global.f64 	[%rd2], %fd19;
	setp.eq.s32 	%p4, %r1, 3;
	@%p4 bra 	$L__BB0_12;
	setp.ne.s32 	%p5, %r1, 2;
	@%p5 bra 	$L__BB0_7;
	ld.global.f64 	%fd20, [%rd1+16];
	mul.f64 	%fd21, %fd20, 0d3FE8000000000000;
	st.global.f64 	[%rd1+24], %fd21;
	ld.global.f64 	%fd22, [%rd1+48];
	mul.f64 	%fd23, %fd22, 0d3FE8000000000000;
	st.global.f64 	[%rd1+56], %fd23;
$L__BB0_7:
	setp.eq.s32 	%p6, %r1, 1;
	ld.global.f64 	%fd24, [%rd3+32];
	ld.global.f64 	%fd25, [%rd3+96];
	add.f64 	%fd26, %fd24, %fd25;
	ld.global.f64 	%fd27, [%rd3+56];
	add.f64 	%fd28, %fd26, %fd27;
	ld.global.f64 	%fd29, [%rd3+72];
	add.f64 	%fd30, %fd28, %fd29;
	ld.global.f64 	%fd31, [%rd3+64];
	fma.rn.f64 	%fd32, %fd31, 0dC010000000000000, %fd30;
	mul.f64 	%fd33, %fd32, 0d3FE0000000000000;
	fma.rn.f64 	%fd34, %fd31, 0d4000000000000000, %fd33;
	ld.global.f64 	%fd35, [%rd4+64];
	fma.rn.f64 	%fd36, %fd35, 0dBFEFFE5C91D14E3C, %fd34;
	st.global.f64 	[%rd2+64], %fd36;
	@%p6 bra 	$L__BB0_13;
	setp.eq.s32 	%p7, %r1, 2;
	@%p7 bra 	$L__BB0_9;
	bra.uni 	$L__BB0_10;
$L__BB0_9:
	ld.global.f64 	%fd37, [%rd1+80];
	mul.f64 	%fd38, %fd37, 0d3FE8000000000000;
	st.global.f64 	[%rd1+88], %fd38;
$L__BB0_10:
	setp.ne.s32 	%p8, %r1, 2;
	ld.global.f64 	%fd42, [%rd2+64];
	mul.f64 	%fd43, %fd42, 0d3FE8000000000000;
	st.global.f64 	[%rd2+96], %fd43;
	@%p8 bra 	$L__BB0_12;
	ld.global.f64 	%fd44, [%rd1+112];
	mul.f64 	%fd45, %fd44, 0d3FE8000000000000;
	st.global.f64 	[%rd1+120], %fd45;
$L__BB0_12:
	ret;
$L__BB0_13:
	ld.global.f64 	%fd39, [%rd1+72];
	mul.f64 	%fd40, %fd39, 0d3FE8000000000000;
	st.global.f64 	[%rd1+64], %fd40;
	mul.f64 	%fd41, %fd40, 0d3FE8000000000000;
	st.global.f64 	[%rd1+96], %fd41;
	bra.uni 	$L__BB0_10;

}
	// .globl	_Z17updateElementFourPdS_S_
.visible .entry _Z17updateElementFourPdS_S_(
	.param .u64 .ptr .align 1 _Z17updateElementFourPdS_S__param_0,
	.param .u64 .ptr .align 1 _Z17updateElementFourPdS_S__param_1,
	.param .u64 .ptr .align 1 _Z17updateElementFourPdS_S__param_2
)
{
	.reg .pred 	%p<7>;
	.reg .b32 	%r<5>;
	.reg .b64 	%rd<15>;
	.reg .b64 	%fd<43>;

	ld.param.u64 	%rd9, [_Z17updateElementFourPdS_S__param_0];
	ld.param.u64 	%rd7, [_Z17updateElementFourPdS_S__param_1];
	ld.param.u64 	%rd8, [_Z17updateElementFourPdS_S__param_2];
	cvta.to.global.u64 	%rd1, %rd9;
	mov.u32 	%r1, %ctaid.x;
	setp.eq.s32 	%p1, %r1, 0;
	@%p1 bra 	$L__BB1_10;
	setp.eq.s32 	%p2, %r1, 3;
	@%p2 bra 	$L__BB1_10;
	shl.b32 	%r2, %r1, 2;
	mul.wide.u32 	%rd10, %r2, 8;
	add.s64 	%rd2, %rd1, %rd10;
	cvta.to.global.u64 	%rd11, %rd7;
	cvta.to.global.u64 	%rd12, %rd8;
	add.s32 	%r3, %r2, -3;
	mul.wide.s32 	%rd13, %r3, 8;
	add.s64 	%rd3, %rd11, %rd13;
	ld.global.f64 	%fd5, [%rd3];
	add.s32 	%r4, %r2, 5;
	mul.wide.u32 	%rd14, %r4, 8;
	add.s64 	%rd4, %rd11, %rd14;
	ld.global.f64 	%fd6, [%rd4];
	add.f64 	%fd7, %fd5, %fd6;
	add.s64 	%rd5, %rd11, %rd10;
	ld.global.f64 	%fd8, [%rd5];
	add.f64 	%fd9, %fd7, %fd8;
	ld.global.f64 	%fd10, [%rd5+16];
	add.f64 	%fd11, %fd9, %fd10;
	ld.global.f64 	%fd12, [%rd5+8];
	fma.rn.f64 	%fd13, %fd12, 0dC010000000000000, %fd11;
	mul.f64 	%fd14, %fd13, 0d3FE0000000000000;
	fma.rn.f64 	%fd15, %fd12, 0d4000000000000000, %fd14;
	add.s64 	%rd6, %rd12, %rd10;
	ld.global.f64 	%fd16, [%rd6+8];
	fma.rn.f64 	%fd17, %fd16, 0dBFEFFE5C91D14E3C, %fd15;
	st.global.f64 	[%rd2+8], %fd17;
	mul.f64 	%fd1, %fd17, 0d3FE8000000000000;
	st.global.f64 	[%rd2], %fd1;
	setp.eq.s32 	%p3, %r1, 1;
	@%p3 bra 	$L__BB1_5;
	setp.ne.s32 	%p4, %r1, 2;
	@%p4 bra 	$L__BB1_6;
	ld.global.f64 	%fd18, [%rd1+64];
	mul.f64 	%fd19, %fd18, 0d3FE8000000000000;
	st.global.f64 	[%rd1+96], %fd19;
	ld.global.f64 	%fd20, [%rd1+72];
	mul.f64 	%fd21, %fd20, 0d3FE8000000000000;
	st.global.f64 	[%rd1+104], %fd21;
	bra.uni 	$L__BB1_6;
$L__BB1_5:
	ld.global.f64 	%fd22, [%rd1+32];
	mul.f64 	%fd23, %fd22, 0d3FE8000000000000;
	st.global.f64 	[%rd1], %fd23;
	st.global.f64 	[%rd1+8], %fd1;
$L__BB1_6:
	setp.ne.s32 	%p5, %r1, 1;
	ld.global.f64 	%fd24, [%rd3+8];
	ld.global.f64 	%fd25, [%rd4+8];
	add.f64 	%fd26, %fd24, %fd25;
	ld.global.f64 	%fd27, [%rd5+8];
	add.f64 	%fd28, %fd26, %fd27;
	ld.global.f64 	%fd29, [%rd5+24];
	add.f64 	%fd30, %fd28, %fd29;
	ld.global.f64 	%fd31, [%rd5+16];
	fma.rn.f64 	%fd32, %fd31, 0dC010000000000000, %fd30;
	mul.f64 	%fd33, %fd32, 0d3FE0000000000000;
	fma.rn.f64 	%fd34, %fd31, 0d4000000000000000, %fd33;
	ld.global.f64 	%fd35, [%rd6+16];
	fma.rn.f64 	%fd42, %fd35, 0dBFEFFE5C91D14E3C, %fd34;
	st.global.f64 	[%rd2+16], %fd42;
	@%p5 bra 	$L__BB1_8;
	mul.f64 	%fd36, %fd42, 0d3FE8000000000000;
	st.global.f64 	[%rd1+16], %fd36;
	mul.f64 	%fd37, %fd36, 0d3FE8000000000000;
	st.global.f64 	[%rd1+24], %fd37;
	ld.global.f64 	%fd42, [%rd2+16];
$L__BB1_8:
	setp.ne.s32 	%p6, %r1, 2;
	mul.f64 	%fd38, %fd42, 0d3FE8000000000000;
	st.global.f64 	[%rd2+24], %fd38;
	@%p6 bra 	$L__BB1_10;
	ld.global.f64 	%fd39, [%rd1+80];
	mul.f64 	%fd40, %fd39, 0d3FE8000000000000;
	st.global.f64 	[%rd1+112], %fd40;
	mul.f64 	%fd41, %fd40, 0d3FE8000000000000;
	st.global.f64 	[%rd1+120], %fd41;
$L__BB1_10:
	ret;

}
	// .globl	_Z16updateElementTwoPdS_S_
.visible .entry _Z16updateElementTwoPdS_S_(
	.param .u64 .ptr .align 1 _Z16updateElementTwoPdS_S__param_0,
	.param .u64 .ptr .align 1 _Z16updateElementTwoPdS_S__param_1,
	.param .u64 .ptr .align 1 _Z16updateElementTwoPdS_S__param_2
)
{
	.reg .pred 	%p<16>;
	.reg .b32 	%r<8>;
	.reg .b64 	%rd<21>;
	.reg .b64 	%fd<32>;

	ld.param.u64 	%rd7, [_Z16updateElementTwoPdS_S__param_0];
	ld.param.u64 	%rd5, [_Z16updateElementTwoPdS_S__param_1];
	ld.param.u64 	%rd6, [_Z16updateElementTwoPdS_S__param_2];
	cvta.to.global.u64 	%rd1, %rd7;
	mov.u32 	%r1, %ctaid.x;
	mov.u32 	%r2, %tid.x;
	setp.eq.s32 	%p1, %r1, 0;
	setp.eq.s32 	%p2, %r2, 0;
	or.pred  	%p3, %p1, %p2;
	setp.eq.s32 	%p4, %r1, 3;
	or.pred  	%p5, %p4, %p3;
	setp.eq.s32 	%p6, %r2, 3;
	or.pred  	%p7, %p6, %p5;
	@%p7 bra 	$L__BB2_14;
	cvta.to.global.u64 	%rd8, %rd5;
	cvta.to.global.u64 	%rd9, %rd6;
	shl.b32 	%r3, %r1, 2;
	add.s32 	%r4, %r3, %r2;
	add.s32 	%r5, %r4, -4;
	mul.wide.u32 	%rd10, %r5, 8;
	add.s64 	%rd11, %rd8, %rd10;
	ld.global.f64 	%fd4, [%rd11];
	add.s32 	%r6, %r4, 4;
	mul.wide.u32 	%rd12, %r6, 8;
	add.s64 	%rd13, %rd8, %rd12;
	ld.global.f64 	%fd5, [%rd13];
	add.f64 	%fd6, %fd4, %fd5;
	add.s32 	%r7, %r4, -1;
	mul.wide.u32 	%rd14, %r7, 8;
	add.s64 	%rd15, %rd8, %rd14;
	ld.global.f64 	%fd7, [%rd15];
	add.f64 	%fd8, %fd6, %fd7;
	mul.wide.u32 	%rd16, %r4, 8;
	add.s64 	%rd17, %rd8, %rd16;
	ld.global.f64 	%fd9, [%rd17+8];
	add.f64 	%fd10, %fd8, %fd9;
	ld.global.f64 	%fd11, [%rd17];
	fma.rn.f64 	%fd12, %fd11, 0dC010000000000000, %fd10;
	mul.f64 	%fd13, %fd12, 0d3FE0000000000000;
	fma.rn.f64 	%fd14, %fd11, 0d4000000000000000, %fd13;
	add.s64 	%rd18, %rd9, %rd16;
	ld.global.f64 	%fd15, [%rd18];
	fma.rn.f64 	%fd31, %fd15, 0dBFEFFE5C91D14E3C, %fd14;
	add.s64 	%rd2, %rd1, %rd16;
	st.global.f64 	[%rd2], %fd31;
	setp.ne.s32 	%p8, %r2, 1;
	mul.wide.u32 	%rd19, %r3, 8;
	add.s64 	%rd3, %rd1, %rd19;
	mul.wide.u32 	%rd20, %r2, 8;
	add.s64 	%rd4, %rd1, %rd20;
	@%p8 bra 	$L__BB2_6;
	ld.global.f64 	%fd16, [%rd3+8];
	mul.f64 	%fd17, %fd16, 0d3FE8000000000000;
	st.global.f64 	[%rd3], %fd17;
	setp.eq.s32 	%p11, %r1, 2;
	@%p11 bra 	$L__BB2_5;
	setp.ne.s32 	%p12, %r1, 1;
	@%p12 bra 	$L__BB2_14;
	ld.global.f64 	%fd20, [%rd1+32];
	mul.f64 	%fd21, %fd20, 0d3FE8000000000000;
	st.global.f64 	[%rd1], %fd21;
	ld.global.f64 	%fd31, [%rd2];
	bra.uni 	$L__BB2_7;
$L__BB2_5:
	ld.global.f64 	%fd18, [%rd1+64];
	mul.f64 	%fd19, %fd18, 0d3FE8000000000000;
	st.global.f64 	[%rd1+96], %fd19;
	bra.uni 	$L__BB2_12;
$L__BB2_6:
	setp.ne.s32 	%p9, %r1, 1;
	@%p9 bra 	$L__BB2_9;
$L__BB2_7:
	mul.f64 	%fd22, %fd31, 0d3FE8000000000000;
	st.global.f64 	[%rd4], %fd22;
	setp.ne.s32 	%p13, %r2, 2;
	@%p13 bra 	$L__BB2_14;
	ld.global.f64 	%fd23, [%rd1+16];
	mul.f64 	%fd24, %fd23, 0d3FE8000000000000;
	st.global.f64 	[%rd1+24], %fd24;
	bra.uni 	$L__BB2_10;
$L__BB2_9:
	setp.ne.s32 	%p10, %r2, 2;
	@%p10 bra 	$L__BB2_11;
$L__BB2_10:
	ld.global.f64 	%fd25, [%rd3+16];
	mul.f64 	%fd26, %fd25, 0d3FE8000000000000;
	st.global.f64 	[%rd3+24], %fd26;
$L__BB2_11:
	setp.ne.s32 	%p14, %r1, 2;
	@%p14 bra 	$L__BB2_14;
$L__BB2_12:
	ld.global.f64 	%fd27, [%rd4+64];
	mul.f64 	%fd28, %fd27, 0d3FE8000000000000;
	st.global.f64 	[%rd4+96], %fd28;
	setp.ne.s32 	%p15, %r2, 2;
	@%p15 bra 	$L__BB2_14;
	ld.global.f64 	%fd29, [%rd1+112];
	mul.f64 	%fd30, %fd29, 0d3FE8000000000000;
	st.global.f64 	[%rd1+120], %fd30;
$L__BB2_14:
	ret;

}


// ===== COMPILED SASS (sm_100) =====

	.target	sm_100

	.elftype	@"ET_EXEC"


//--------------------- .note.nv.tkinfo           --------------------------
	.section	.note.nv.tkinfo,"",@"SHT_NOTE"
	.sectionflags	@"SHF_NOTE_NV_TKINFO"
	.tkinfo
        /*0018*/ 	.word	0x00000002
        /*0030*/ 	.string	""
        /*0030*/ 	.string	"ptxas"
        /*0030*/ 	.string	"Cuda compilation tools, release 13.0, V13.0.88"
        /*0030*/ 	.string	"Build cuda_13.0.r13.0/compiler.36424714_0"
        /*0030*/ 	.string	"-arch sm_100 -m 64 "



//--------------------- .note.nv.cuinfo           --------------------------
	.section	.note.nv.cuinfo,"",@"SHT_NOTE"
	.sectionflags	@"SHF_NOTE_NV_CUINFO"
        /*0018*/ 	.short	0x0002
        /*001a*/ 	.short	0x0064
        /*001c*/ 	.short	0x0082
	.zero		2


//--------------------- .nv.info                  --------------------------
	.section	.nv.info,"",@"SHT_CUDA_INFO"
	.align	4


	//----- nvinfo : EIATTR_REGCOUNT
	.align		4
        /*0000*/ 	.byte	0x04, 0x2f
        /*0002*/ 	.short	(.L_1 - .L_0)
	.align		4
.L_0:
        /*0004*/ 	.word	index@(_Z18updateElementThreePdS_S_)
        /*0008*/ 	.word	0x00000014


	//----- nvinfo : EIATTR_FRAME_SIZE
	.align		4
.L_1:
        /*000c*/ 	.byte	0x04, 0x11
        /*000e*/ 	.short	(.L_3 - .L_2)
	.align		4
.L_2:
        /*0010*/ 	.word	index@(_Z18updateElementThreePdS_S_)
        /*0014*/ 	.word	0x00000000


	//----- nvinfo : EIATTR_REGCOUNT
	.align		4
.L_3:
        /*0018*/ 	.byte	0x04, 0x2f
        /*001a*/ 	.short	(.L_5 - .L_4)
	.align		4
.L_4:
        /*001c*/ 	.word	index@(_Z17updateElementFourPdS_S_)
        /*0020*/ 	.word	0x00000019


	//----- nvinfo : EIATTR_FRAME_SIZE
	.align		4
.L_5:
        /*0024*/ 	.byte	0x04, 0x11
        /*0026*/ 	.short	(.L_7 - .L_6)
	.align		4
.L_6:
        /*0028*/ 	.word	index@(_Z17updateElementFourPdS_S_)
        /*002c*/ 	.word	0x00000000


	//----- nvinfo : EIATTR_REGCOUNT
	.align		4
.L_7:
        /*0030*/ 	.byte	0x04, 0x2f
        /*0032*/ 	.short	(.L_9 - .L_8)
	.align		4
.L_8:
        /*0034*/ 	.word	index@(_Z16updateElementTwoPdS_S_)
        /*0038*/ 	.word	0x00000018


	//----- nvinfo : EIATTR_FRAME_SIZE
	.align		4
.L_9:
        /*003c*/ 	.byte	0x04, 0x11
        /*003e*/ 	.short	(.L_11 - .L_10)
	.align		4
.L_10:
        /*0040*/ 	.word	index@(_Z16updateElementTwoPdS_S_)
        /*0044*/ 	.word	0x00000000


	//----- nvinfo : EIATTR_MIN_STACK_SIZE
	.align		4
.L_11:
        /*0048*/ 	.byte	0x04, 0x12
        /*004a*/ 	.short	(.L_13 - .L_12)
	.align		4
.L_12:
        /*004c*/ 	.word	index@(_Z16updateElementTwoPdS_S_)
        /*0050*/ 	.word	0x00000000


	//----- nvinfo : EIATTR_MIN_STACK_SIZE
	.align		4
.L_13:
        /*0054*/ 	.byte	0x04, 0x12
        /*0056*/ 	.short	(.L_15 - .L_14)
	.align		4
.L_14:
        /*0058*/ 	.word	index@(_Z17updateElementFourPdS_S_)
        /*005c*/ 	.word	0x00000000


	//----- nvinfo : EIATTR_MIN_STACK_SIZE
	.align		4
.L_15:
        /*0060*/ 	.byte	0x04, 0x12
        /*0062*/ 	.short	(.L_17 - .L_16)
	.align		4
.L_16:
        /*0064*/ 	.word	index@(_Z18updateElementThreePdS_S_)
        /*0068*/ 	.word	0x00000000
.L_17:


//--------------------- .nv.compat                --------------------------
	.section	.nv.compat,"",@"SHT_CUDA_COMPAT_INFO"
	.align	4
        /*0000*/ 	.byte	0x02, 0x09, 0x00, 0x00, 0x02, 0x02, 0x01, 0x00, 0x02, 0x05, 0x05, 0x00, 0x03, 0x07, 0x01, 0x01
        /*0010*/ 	.byte	0x02, 0x03, 0x00, 0x00, 0x02, 0x06, 0x01, 0x00, 0x04, 0x0b, 0x08, 0x00, 0x01, 0x00, 0x00, 0x00
        /*0020*/ 	.byte	0x00, 0x00, 0x00, 0x00


//--------------------- .nv.info._Z16updateElementTwoPdS_S_ --------------------------
	.section	.nv.info._Z16updateElementTwoPdS_S_,"",@"SHT_CUDA_INFO"
	.sectionflags	@""
	.align	4


	//----- nvinfo : EIATTR_CUDA_API_VERSION
	.align		4
        /*0000*/ 	.byte	0x04, 0x37
        /*0002*/ 	.short	(.L_19 - .L_18)
.L_18:
        /*0004*/ 	.word	0x00000082


	//----- nvinfo : EIATTR_KPARAM_INFO
	.align		4
.L_19:
        /*0008*/ 	.byte	0x04, 0x17
        /*000a*/ 	.short	(.L_21 - .L_20)
.L_20:
        /*000c*/ 	.word	0x00000000
        /*0010*/ 	.short	0x0002
        /*0012*/ 	.short	0x0010
        /*0014*/ 	.byte	0x00, 0xf5, 0x21, 0x00


	//----- nvinfo : EIATTR_KPARAM_INFO
	.align		4
.L_21:
        /*0018*/ 	.byte	0x04, 0x17
        /*001a*/ 	.short	(.L_23 - .L_22)
.L_22:
        /*001c*/ 	.word	0x00000000
        /*0020*/ 	.short	0x0001
        /*0022*/ 	.short	0x0008
        /*0024*/ 	.byte	0x00, 0xf5, 0x21, 0x00


	//----- nvinfo : EIATTR_KPARAM_INFO
	.align		4
.L_23:
        /*0028*/ 	.byte	0x04, 0x17
        /*002a*/ 	.short	(.L_25 - .L_24)
.L_24:
        /*002c*/ 	.word	0x00000000
        /*0030*/ 	.short	0x0000
        /*0032*/ 	.short	0x0000
        /*0034*/ 	.byte	0x00, 0xf5, 0x21, 0x00


	//----- nvinfo : EIATTR_SPARSE_MMA_MASK
	.align		4
.L_25:
        /*0038*/ 	.byte	0x03, 0x50
        /*003a*/ 	.short	0x0000


	//----- nvinfo : EIATTR_MAXREG_COUNT
	.align		4
        /*003c*/ 	.byte	0x03, 0x1b
        /*003e*/ 	.short	0x00ff


	//----- nvinfo : EIATTR_MERCURY_ISA_VERSION
	.align		4
        /*0040*/ 	.byte	0x03, 0x5f
        /*0042*/ 	.short	0x0101


	//----- nvinfo : EIATTR_VRC_CTA_INIT_COUNT
	.align		4
        /*0044*/ 	.byte	0x02, 0x4a
	.zero		1
	.zero		1


	//----- nvinfo : EIATTR_EXIT_INSTR_OFFSETS
	.align		4
        /*0048*/ 	.byte	0x04, 0x1c
        /*004a*/ 	.short	(.L_27 - .L_26)


	//   ....[0]....
.L_26:
        /*004c*/ 	.word	0x00000070


	//   ....[1]....
        /*0050*/ 	.word	0x00000320


	//   ....[2]....
        /*0054*/ 	.word	0x00000430


	//   ....[3]....
        /*0058*/ 	.word	0x000004f0


	//   ....[4]....
        /*005c*/ 	.word	0x00000550


	//   ....[5]....
        /*0060*/ 	.word	0x000005a0


	//----- nvinfo : EIATTR_CRS_STACK_SIZE
	.align		4
.L_27:
        /*0064*/ 	.byte	0x04, 0x1e
        /*0066*/ 	.short	(.L_29 - .L_28)
.L_28:
        /*0068*/ 	.word	0x00000000


	//----- nvinfo : EIATTR_CBANK_PARAM_SIZE
	.align		4
.L_29:
        /*006c*/ 	.byte	0x03, 0x19
        /*006e*/ 	.short	0x0018


	//----- nvinfo : EIATTR_PARAM_CBANK
	.align		4
        /*0070*/ 	.byte	0x04, 0x0a
        /*0072*/ 	.short	(.L_31 - .L_30)
	.align		4
.L_30:
        /*0074*/ 	.word	index@(.nv.constant0._Z16updateElementTwoPdS_S_)
        /*0078*/ 	.short	0x0380
        /*007a*/ 	.short	0x0018


	//----- nvinfo : EIATTR_SW_WAR
	.align		4
.L_31:
        /*007c*/ 	.byte	0x04, 0x36
        /*007e*/ 	.short	(.L_33 - .L_32)
.L_32:
        /*0080*/ 	.word	0x00000008
.L_33:


//--------------------- .nv.info._Z17updateElementFourPdS_S_ --------------------------
	.section	.nv.info._Z17updateElementFourPdS_S_,"",@"SHT_CUDA_INFO"
	.sectionflags	@""
	.align	4


	//----- nvinfo : EIATTR_CUDA_API_VERSION
	.align		4
        /*0000*/ 	.byte	0x04, 0x37
        /*0002*/ 	.short	(.L_35 - .L_34)
.L_34:
        /*0004*/ 	.word	0x00000082


	//----- nvinfo : EIATTR_KPARAM_INFO
	.align		4
.L_35:
        /*0008*/ 	.byte	0x04, 0x17
        /*000a*/ 	.short	(.L_37 - .L_36)
.L_36:
        /*000c*/ 	.word	0x00000000
        /*0010*/ 	.short	0x0002
        /*0012*/ 	.short	0x0010
        /*0014*/ 	.byte	0x00, 0xf5, 0x21, 0x00


	//----- nvinfo : EIATTR_KPARAM_INFO
	.align		4
.L_37:
        /*0018*/ 	.byte	0x04, 0x17
        /*001a*/ 	.short	(.L_39 - .L_38)
.L_38:
        /*001c*/ 	.word	0x00000000
        /*0020*/ 	.short	0x0001
        /*0022*/ 	.short	0x0008
        /*0024*/ 	.byte	0x00, 0xf5, 0x21, 0x00


	//----- nvinfo : EIATTR_KPARAM_INFO
	.align		4
.L_39:
        /*0028*/ 	.byte	0x04, 0x17
        /*002a*/ 	.short	(.L_41 - .L_40)
.L_40:
        /*002c*/ 	.word	0x00000000
        /*0030*/ 	.short	0x0000
        /*0032*/ 	.short	0x0000
        /*0034*/ 	.byte	0x00, 0xf5, 0x21, 0x00


	//----- nvinfo : EIATTR_SPARSE_MMA_MASK
	.align		4
.L_41:
        /*0038*/ 	.byte	0x03, 0x50
        /*003a*/ 	.short	0x0000


	//----- nvinfo : EIATTR_MAXREG_COUNT
	.align		4
        /*003c*/ 	.byte	0x03, 0x1b
        /*003e*/ 	.short	0x00ff


	//----- nvinfo : EIATTR_MERCURY_ISA_VERSION
	.align		4
        /*0040*/ 	.byte	0x03, 0x5f
        /*0042*/ 	.short	0x0101


	//----- nvinfo : EIATTR_VRC_CTA_INIT_COUNT
	.align		4
        /*0044*/ 	.byte	0x02, 0x4a
	.zero		1
	.zero		1


	//----- nvinfo : EIATTR_EXIT_INSTR_OFFSETS
	.align		4
        /*0048*/ 	.byte	0x04, 0x1c
        /*004a*/ 	.short	(.L_43 - .L_42)


	//   ....[0]....
.L_42:
        /*004c*/ 	.word	0x00000030


	//   ....[1]....
        /*0050*/ 	.word	0x00000050


	//   ....[2]....
        /*0054*/ 	.word	0x000004e0


	//   ....[3]....
        /*0058*/ 	.word	0x00000550


	//----- nvinfo : EIATTR_CBANK_PARAM_SIZE
	.align		4
.L_43:
        /*005c*/ 	.byte	0x03, 0x19
        /*005e*/ 	.short	0x0018


	//----- nvinfo : EIATTR_PARAM_CBANK
	.align		4
        /*0060*/ 	.byte	0x04, 0x0a
        /*0062*/ 	.short	(.L_45 - .L_44)
	.align		4
.L_44:
        /*0064*/ 	.word	index@(.nv.constant0._Z17updateElementFourPdS_S_)
        /*0068*/ 	.short	0x0380
        /*006a*/ 	.short	0x0018


	//----- nvinfo : EIATTR_SW_WAR
	.align		4
.L_45:
        /*006c*/ 	.byte	0x04, 0x36
        /*006e*/ 	.short	(.L_47 - .L_46)
.L_46:
        /*0070*/ 	.word	0x00000008
.L_47:


//--------------------- .nv.info._Z18updateElementThreePdS_S_ --------------------------
	.section	.nv.info._Z18updateElementThreePdS_S_,"",@"SHT_CUDA_INFO"
	.sectionflags	@""
	.align	4


	//----- nvinfo : EIATTR_CUDA_API_VERSION
	.align		4
        /*0000*/ 	.byte	0x04, 0x37
        /*0002*/ 	.short	(.L_49 - .L_48)
.L_48:
        /*0004*/ 	.word	0x00000082


	//----- nvinfo : EIATTR_KPARAM_INFO
	.align		4
.L_49:
        /*0008*/ 	.byte	0x04, 0x17
        /*000a*/ 	.short	(.L_51 - .L_50)
.L_50:
        /*000c*/ 	.word	0x00000000
        /*0010*/ 	.short	0x0002
        /*0012*/ 	.short	0x0010
        /*0014*/ 	.byte	0x00, 0xf5, 0x21, 0x00


	//----- nvinfo : EIATTR_KPARAM_INFO
	.align		4
.L_51:
        /*0018*/ 	.byte	0x04, 0x17
        /*001a*/ 	.short	(.L_53 - .L_52)
.L_52:
        /*001c*/ 	.word	0x00000000
        /*0020*/ 	.short	0x0001
        /*0022*/ 	.short	0x0008
        /*0024*/ 	.byte	0x00, 0xf5, 0x21, 0x00


	//----- nvinfo : EIATTR_KPARAM_INFO
	.align		4
.L_53:
        /*0028*/ 	.byte	0x04, 0x17
        /*002a*/ 	.short	(.L_55 - .L_54)
.L_54:
        /*002c*/ 	.word	0x00000000
        /*0030*/ 	.short	0x0000
        /*0032*/ 	.short	0x0000
        /*0034*/ 	.byte	0x00, 0xf5, 0x21, 0x00


	//----- nvinfo : EIATTR_SPARSE_MMA_MASK
	.align		4
.L_55:
        /*0038*/ 	.byte	0x03, 0x50
        /*003a*/ 	.short	0x0000


	//----- nvinfo : EIATTR_MAXREG_COUNT
	.align		4
        /*003c*/ 	.byte	0x03, 0x1b
        /*003e*/ 	.short	0x00ff


	//----- nvinfo : EIATTR_MERCURY_ISA_VERSION
	.align		4
        /*0040*/ 	.byte	0x03, 0x5f
        /*0042*/ 	.short	0x0101


	//----- nvinfo : EIATTR_VRC_CTA_INIT_COUNT
	.align		4
        /*0044*/ 	.byte	0x02, 0x4a
	.zero		1
	.zero		1


	//----- nvinfo : EIATTR_EXIT_INSTR_OFFSETS
	.align		4
        /*0048*/ 	.byte	0x04, 0x1c
        /*004a*/ 	.short	(.L_57 - .L_56)


	//   ....[0]....
.L_56:
        /*004c*/ 	.word	0x00000030


	//   ....[1]....
        /*0050*/ 	.word	0x00000050


	//   ....[2]....
        /*0054*/ 	.word	0x00000570


	//   ....[3]....
        /*0058*/ 	.word	0x000005c0


	//----- nvinfo : EIATTR_CRS_STACK_SIZE
	.align		4
.L_57:
        /*005c*/ 	.byte	0x04, 0x1e
        /*005e*/ 	.short	(.L_59 - .L_58)
.L_58:
        /*0060*/ 	.word	0x00000000


	//----- nvinfo : EIATTR_CBANK_PARAM_SIZE
	.align		4
.L_59:
        /*0064*/ 	.byte	0x03, 0x19
        /*0066*/ 	.short	0x0018


	//----- nvinfo : EIATTR_PARAM_CBANK
	.align		4
        /*0068*/ 	.byte	0x04, 0x0a
        /*006a*/ 	.short	(.L_61 - .L_60)
	.align		4
.L_60:
        /*006c*/ 	.word	index@(.nv.constant0._Z18updateElementThreePdS_S_)
        /*0070*/ 	.short	0x0380
        /*0072*/ 	.short	0x0018


	//----- nvinfo : EIATTR_SW_WAR
	.align		4
.L_61:
        /*0074*/ 	.byte	0x04, 0x36
        /*0076*/ 	.short	(.L_63 - .L_62)
.L_62:
        /*0078*/ 	.word	0x00000008
.L_63:


//--------------------- .nv.callgraph             --------------------------
	.section	.nv.callgraph,"",@"SHT_CUDA_CALLGRAPH"
	.align	4
	.sectionentsize	8
	.align		4
        /*0000*/ 	.word	0x00000000
	.align		4
        /*0004*/ 	.word	0xffffffff
	.align		4
        /*0008*/ 	.word	0x00000000
	.align		4
        /*000c*/ 	.word	0xfffffffe
	.align		4
        /*0010*/ 	.word	0x00000000
	.align		4
        /*0014*/ 	.word	0xfffffffd
	.align		4
        /*0018*/ 	.word	0x00000000
	.align		4
        /*001c*/ 	.word	0xfffffffc


//--------------------- .text._Z16updateElementTwoPdS_S_ --------------------------
	.section	.text._Z16updateElementTwoPdS_S_,"ax",@progbits
	.align	128
        .global         _Z16updateElementTwoPdS_S_
        .type           _Z16updateElementTwoPdS_S_,@function
        .size           _Z16updateElementTwoPdS_S_,(.L_x_21 - _Z16updateElementTwoPdS_S_)
        .other          _Z16updateElementTwoPdS_S_,@"STO_CUDA_ENTRY STV_DEFAULT"
_Z16updateElementTwoPdS_S_:
.text._Z16updateElementTwoPdS_S_:
[----:B------:R-:W-:Y:S01]  /*0000*/  LDC R1, c[0x0][0x37c] ;  /* 0x0000df00ff017b82 */ /* 0x000fe20000000800 */
[----:B------:R-:W0:Y:S01]  /*0010*/  S2R R0, SR_TID.X ;  /* 0x0000000000007919 */ /* 0x000e220000002100 */
[----:B------:R-:W1:Y:S01]  /*0020*/  S2R R18, SR_CTAID.X ;  /* 0x0000000000127919 */ /* 0x000e620000002500 */
[----:B0-----:R-:W-:-:S04]  /*0030*/  ISETP.NE.AND P0, PT, R0, RZ, PT ;  /* 0x000000ff0000720c */ /* 0x001fc80003f05270 */
[----:B-1----:R-:W-:-:S04]  /*0040*/  ISETP.EQ.OR P0, PT, R18, RZ, !P0 ;  /* 0x000000ff1200720c */ /* 0x002fc80004702670 */
[----:B------:R-:W-:-:S04]  /*0050*/  ISETP.EQ.OR P0, PT, R18, 0x3, P0 ;  /* 0x000000031200780c */ /* 0x000fc80000702670 */
[----:B------:R-:W-:-:S13]  /*0060*/  ISETP.EQ.OR P0, PT, R0, 0x3, P0 ;  /* 0x000000030000780c */ /* 0x000fda0000702670 */
[----:B------:R-:W-:Y:S05]  /*0070*/  @P0 EXIT ;  /* 0x000000000000094d */ /* 0x000fea0003800000 */
[----:B------:R-:W0:Y:S01]  /*0080*/  LDC.64 R20, c[0x0][0x388] ;  /* 0x0000e200ff147b82 */ /* 0x000e220000000a00 */
[----:B------:R-:W-:Y:S01]  /*0090*/  IMAD.SHL.U32 R3, R18, 0x4, RZ ;  /* 0x0000000412037824 */ /* 0x000fe200078e00ff */
[----:B------:R-:W1:Y:S03]  /*00a0*/  LDCU.64 UR4, c[0x0][0x358] ;  /* 0x00006b00ff0477ac */ /* 0x000e660008000a00 */
[----:B------:R-:W-:-:S03]  /*00b0*/  IMAD.IADD R2, R3, 0x1, R0 ;  /* 0x0000000103027824 */ /* 0x000fc600078e0200 */
[----:B------:R-:W2:Y:S01]  /*00c0*/  LDC.64 R4, c[0x0][0x390] ;  /* 0x0000e400ff047b82 */ /* 0x000ea20000000a00 */
[C---:B------:R-:W-:Y:S01]  /*00d0*/  VIADD R11, R2.reuse, 0x4 ;  /* 0x00000004020b7836 */ /* 0x040fe20000000000 */
[C---:B------:R-:W-:Y:S02]  /*00e0*/  IADD3 R9, PT, PT, R2.reuse, -0x4, RZ ;  /* 0xfffffffc02097810 */ /* 0x040fe40007ffe0ff */
[----:B------:R-:W-:-:S03]  /*00f0*/  IADD3 R15, PT, PT, R2, -0x1, RZ ;  /* 0xffffffff020f7810 */ /* 0x000fc60007ffe0ff */
[----:B0-----:R-:W-:-:S04]  /*0100*/  IMAD.WIDE.U32 R8, R9, 0x8, R20 ;  /* 0x0000000809087825 */ /* 0x001fc800078e0014 */
[--C-:B------:R-:W-:Y:S02]  /*0110*/  IMAD.WIDE.U32 R10, R11, 0x8, R20.reuse ;  /* 0x000000080b0a7825 */ /* 0x100fe400078e0014 */
[----:B-1----:R-:W3:Y:S02]  /*0120*/  LDG.E.64 R8, desc[UR4][R8.64] ;  /* 0x0000000408087981 */ /* 0x002ee4000c1e1b00 */
[--C-:B------:R-:W-:Y:S02]  /*0130*/  IMAD.WIDE.U32 R14, R15, 0x8, R20.reuse ;  /* 0x000000080f0e7825 */ /* 0x100fe400078e0014 */
[----:B------:R-:W3:Y:S04]  /*0140*/  LDG.E.64 R10, desc[UR4][R10.64] ;  /* 0x000000040a0a7981 */ /* 0x000ee8000c1e1b00 */
[----:B------:R-:W4:Y:S01]  /*0150*/  LDG.E.64 R14, desc[UR4][R14.64] ;  /* 0x000000040e0e7981 */ /* 0x000f22000c1e1b00 */
[----:B------:R-:W-:-:S05]  /*0160*/  IMAD.WIDE.U32 R20, R2, 0x8, R20 ;  /* 0x0000000802147825 */ /* 0x000fca00078e0014 */
[----:B------:R-:W5:Y:S04]  /*0170*/  LDG.E.64 R12, desc[UR4][R20.64+0x8] ;  /* 0x00000804140c7981 */ /* 0x000f68000c1e1b00 */
[----:B------:R-:W5:Y:S01]  /*0180*/  LDG.E.64 R6, desc[UR4][R20.64] ;  /* 0x0000000414067981 */ /* 0x000f62000c1e1b00 */
[----:B--2---:R-:W-:-:S06]  /*0190*/  IMAD.WIDE.U32 R4, R2, 0x8, R4 ;  /* 0x0000000802047825 */ /* 0x004fcc00078e0004 */
[----:B------:R-:W2:Y:S01]  /*01a0*/  LDG.E.64 R4, desc[UR4][R4.64] ;  /* 0x0000000404047981 */ /* 0x000ea2000c1e1b00 */
[----:B------:R-:W-:Y:S01]  /*01b0*/  UMOV UR6, 0x91d14e3c ;  /* 0x91d14e3c00067882 */ /* 0x000fe20000000000 */
[----:B------:R-:W-:Y:S01]  /*01c0*/  UMOV UR7, 0x3feffe5c ;  /* 0x3feffe5c00077882 */ /* 0x000fe20000000000 */
[----:B------:R-:W-:Y:S01]  /*01d0*/  ISETP.NE.AND P0, PT, R0, 0x1, PT ;  /* 0x000000010000780c */ /* 0x000fe20003f05270 */
[----:B------:R-:W-:Y:S01]  /*01e0*/  BSSY.RECONVERGENT B0, `(.L_x_0) ;  /* 0x0000032000007945 */ /* 0x000fe20003800200 */
[----:B---3--:R-:W-:Y:S01]  /*01f0*/  DADD R16, R8, R10 ;  /* 0x0000000008107229 */ /* 0x008fe2000000000a */
[----:B------:R-:W0:Y:S07]  /*0200*/  LDC.64 R8, c[0x0][0x380] ;  /* 0x0000e000ff087b82 */ /* 0x000e2e0000000a00 */
[----:B----4-:R-:W-:-:S08]  /*0210*/  DADD R16, R16, R14 ;  /* 0x0000000010107229 */ /* 0x010fd0000000000e */
[----:B-----5:R-:W-:-:S08]  /*0220*/  DADD R12, R16, R12 ;  /* 0x00000000100c7229 */ /* 0x020fd0000000000c */
[----:B------:R-:W-:-:S08]  /*0230*/  DFMA R12, R6, -4, R12 ;  /* 0xc0100000060c782b */ /* 0x000fd0000000000c */
[----:B------:R-:W-:-:S08]  /*0240*/  DMUL R12, R12, 0.5 ;  /* 0x3fe000000c0c7828 */ /* 0x000fd00000000000 */
[----:B------:R-:W-:Y:S01]  /*0250*/  DFMA R12, R6, 2, R12 ;  /* 0x40000000060c782b */ /* 0x000fe2000000000c */
[----:B0-----:R-:W-:-:S07]  /*0260*/  IMAD.WIDE.U32 R6, R2, 0x8, R8 ;  /* 0x0000000802067825 */ /* 0x001fce00078e0008 */
[----:B--2---:R-:W-:Y:S01]  /*0270*/  DFMA R12, R4, -UR6, R12 ;  /* 0x80000006040c7c2b */ /* 0x004fe2000800000c */
[----:B------:R-:W-:-:S04]  /*0280*/  IMAD.WIDE.U32 R4, R3, 0x8, R8 ;  /* 0x0000000803047825 */ /* 0x000fc800078e0008 */
[----:B------:R-:W-:Y:S02]  /*0290*/  IMAD.WIDE.U32 R2, R0, 0x8, R8 ;  /* 0x0000000800027825 */ /* 0x000fe400078e0008 */
[----:B------:R0:W-:Y:S01]  /*02a0*/  STG.E.64 desc[UR4][R6.64], R12 ;  /* 0x0000000c06007986 */ /* 0x0001e2000c101b04 */
[----:B------:R-:W-:Y:S05]  /*02b0*/  @P0 BRA `(.L_x_1) ;  /* 0x0000000000480947 */ /* 0x000fea0003800000 */
[----:B------:R-:W2:Y:S01]  /*02c0*/  LDG.E.64 R8, desc[UR4][R4.64+0x8] ;  /* 0x0000080404087981 */ /* 0x000ea2000c1e1b00 */
[----:B------:R-:W-:Y:S01]  /*02d0*/  ISETP.NE.AND P0, PT, R18, 0x2, PT ;  /* 0x000000021200780c */ /* 0x000fe20003f05270 */
[----:B--2---:R-:W-:-:S07]  /*02e0*/  DMUL R8, R8, 0.75 ;  /* 0x3fe8000008087828 */ /* 0x004fce0000000000 */
[----:B------:R1:W-:Y:S05]  /*02f0*/  STG.E.64 desc[UR4][R4.64], R8 ;  /* 0x0000000804007986 */ /* 0x0003ea000c101b04 */
[----:B------:R-:W-:Y:S05]  /*0300*/  @!P0 BRA `(.L_x_2) ;  /* 0x0000000000208947 */ /* 0x000fea0003800000 */
[----:B------:R-:W-:-:S13]  /*0310*/  ISETP.NE.AND P0, PT, R18, 0x1, PT ;  /* 0x000000011200780c */ /* 0x000fda0003f05270 */
[----:B------:R-:W-:Y:S05]  /*0320*/  @P0 EXIT ;  /* 0x000000000000094d */ /* 0x000fea0003800000 */
[----:B------:R-:W1:Y:S02]  /*0330*/  LDC.64 R10, c[0x0][0x380] ;  /* 0x0000e000ff0a7b82 */ /* 0x000e640000000a00 */
[----:B-1----:R-:W2:Y:S02]  /*0340*/  LDG.E.64 R8, desc[UR4][R10.64+0x20] ;  /* 0x000020040a087981 */ /* 0x002ea4000c1e1b00 */
[----:B--2---:R-:W-:-:S07]  /*0350*/  DMUL R8, R8, 0.75 ;  /* 0x3fe8000008087828 */ /* 0x004fce0000000000 */
[----:B------:R1:W-:Y:S04]  /*0360*/  STG.E.64 desc[UR4][R10.64], R8 ;  /* 0x000000080a007986 */ /* 0x0003e8000c101b04 */
[----:B0-----:R1:W5:Y:S01]  /*0370*/  LDG.E.64 R12, desc[UR4][R6.64] ;  /* 0x00000004060c7981 */ /* 0x001362000c1e1b00 */
[----:B------:R-:W-:Y:S05]  /*0380*/  BRA `(.L_x_3) ;  /* 0x00000000001c7947 */ /* 0x000fea0003800000 */
.L_x_2:
[----:B0-----:R-:W1:Y:S02]  /*0390*/  LDC.64 R6, c[0x0][0x380] ;  /* 0x0000e000ff067b82 */ /* 0x001e640000000a00 */
[----:B-1----:R-:W2:Y:S02]  /*03a0*/  LDG.E.64 R4, desc[UR4][R6.64+0x40] ;  /* 0x0000400406047981 */ /* 0x002ea4000c1e1b00 */
[----:B--2---:R-:W-:-:S07]  /*03b0*/  DMUL R4, R4, 0.75 ;  /* 0x3fe8000004047828 */ /* 0x004fce0000000000 */
[----:B------:R0:W-:Y:S01]  /*03c0*/  STG.E.64 desc[UR4][R6.64+0x60], R4 ;  /* 0x0000600406007986 */ /* 0x0001e2000c101b04 */
[----:B------:R-:W-:Y:S05]  /*03d0*/  BRA `(.L_x_4) ;  /* 0x0000000000487947 */ /* 0x000fea0003800000 */
.L_x_1:
[----:B------:R-:W-:-:S13]  /*03e0*/  ISETP.NE.AND P0, PT, R18, 0x1, PT ;  /* 0x000000011200780c */ /* 0x000fda0003f05270 */
[----:B------:R-:W-:Y:S05]  /*03f0*/  @P0 BRA `(.L_x_5) ;  /* 0x0000000000240947 */ /* 0x000fea0003800000 */
.L_x_3:
[----:B------:R-:W-:Y:S01]  /*0400*/  ISETP.NE.AND P0, PT, R0, 0x2, PT ;  /* 0x000000020000780c */ /* 0x000fe20003f05270 */
[----:B0----5:R-:W-:-:S07]  /*0410*/  DMUL R12, R12, 0.75 ;  /* 0x3fe800000c0c7828 */ /* 0x021fce0000000000 */
[----:B------:R0:W-:Y:S05]  /*0420*/  STG.E.64 desc[UR4][R2.64], R12 ;  /* 0x0000000c02007986 */ /* 0x0001ea000c101b04 */
[----:B------:R-:W-:Y:S05]  /*0430*/  @P0 EXIT ;  /* 0x000000000000094d */ /* 0x000fea0003800000 */
[----:B-1----:R-:W1:Y:S02]  /*0440*/  LDC.64 R8, c[0x0][0x380] ;  /* 0x0000e000ff087b82 */ /* 0x002e640000000a00 */
[----:B-1----:R-:W2:Y:S02]  /*0450*/  LDG.E.64 R6, desc[UR4][R8.64+0x10] ;  /* 0x0000100408067981 */ /* 0x002ea4000c1e1b00 */
[----:B--2---:R-:W-:-:S07]  /*0460*/  DMUL R6, R6, 0.75 ;  /* 0x3fe8000006067828 */ /* 0x004fce0000000000 */
[----:B------:R1:W-:Y:S01]  /*0470*/  STG.E.64 desc[UR4][R8.64+0x18], R6 ;  /* 0x0000180608007986 */ /* 0x0003e2000c101b04 */
[----:B------:R-:W-:Y:S05]  /*0480*/  BRA `(.L_x_6) ;  /* 0x0000000000087947 */ /* 0x000fea0003800000 */
.L_x_5:
[----:B------:R-:W-:-:S13]  /*0490*/  ISETP.NE.AND P0, PT, R0, 0x2, PT ;  /* 0x000000020000780c */ /* 0x000fda0003f05270 */
[----:B------:R-:W-:Y:S05]  /*04a0*/  @P0 BRA `(.L_x_7) ;  /* 0x00000000000c0947 */ /* 0x000fea0003800000 */
.L_x_6:
[----:B01----:R-:W2:Y:S02]  /*04b0*/  LDG.E.64 R6, desc[UR4][R4.64+0x10] ;  /* 0x0000100404067981 */ /* 0x003ea4000c1e1b00 */
[----:B--2---:R-:W-:-:S07]  /*04c0*/  DMUL R6, R6, 0.75 ;  /* 0x3fe8000006067828 */ /* 0x004fce0000000000 */
[----:B------:R1:W-:Y:S04]  /*04d0*/  STG.E.64 desc[UR4][R4.64+0x18], R6 ;  /* 0x0000180604007986 */ /* 0x0003e8000c101b04 */
.L_x_7:
[----:B------:R-:W-:-:S13]  /*04e0*/  ISETP.NE.AND P0, PT, R18, 0x2, PT ;  /* 0x000000021200780c */ /* 0x000fda0003f05270 */
[----:B------:R-:W-:Y:S05]  /*04f0*/  @P0 EXIT ;  /* 0x000000000000094d */ /* 0x000fea0003800000 */
.L_x_4:
[----:B------:R-:W-:Y:S05]  /*0500*/  BSYNC.RECONVERGENT B0 ;  /* 0x0000000000007941 */ /* 0x000fea0003800200 */
.L_x_0:
[----:B01----:R-:W2:Y:S01]  /*0510*/  LDG.E.64 R4, desc[UR4][R2.64+0x40] ;  /* 0x0000400402047981 */ /* 0x003ea2000c1e1b00 */
[----:B------:R-:W-:Y:S01]  /*0520*/  ISETP.NE.AND P0, PT, R0, 0x2, PT ;  /* 0x000000020000780c */ /* 0x000fe20003f05270 */
[----:B--2---:R-:W-:-:S07]  /*0530*/  DMUL R4, R4, 0.75 ;  /* 0x3fe8000004047828 */ /* 0x004fce0000000000 */
[----:B------:R0:W-:Y:S05]  /*0540*/  STG.E.64 desc[UR4][R2.64+0x60], R4 ;  /* 0x0000600402007986 */ /* 0x0001ea000c101b04 */
[----:B------:R-:W-:Y:S05]  /*0550*/  @P0 EXIT ;  /* 0x000000000000094d */ /* 0x000fea0003800000 */
[----:B0-----:R-:W0:Y:S02]  /*0560*/  LDC.64 R4, c[0x0][0x380] ;  /* 0x0000e000ff047b82 */ /* 0x001e240000000a00 */
[----:B0-----:R-:W2:Y:S02]  /*0570*/  LDG.E.64 R2, desc[UR4][R4.64+0x70] ;  /* 0x0000700404027981 */ /* 0x001ea4000c1e1b00 */
[----:B--2---:R-:W-:-:S07]  /*0580*/  DMUL R2, R2, 0.75 ;  /* 0x3fe8000002027828 */ /* 0x004fce0000000000 */
[----:B------:R-:W-:Y:S01]  /*0590*/  STG.E.64 desc[UR4][R4.64+0x78], R2 ;  /* 0x0000780204007986 */ /* 0x000fe2000c101b04 */
[----:B------:R-:W-:Y:S05]  /*05a0*/  EXIT ;  /* 0x000000000000794d */ /* 0x000fea0003800000 */
.L_x_8:
[----:B------:R-:W-:-:S00]  /*05b0*/  BRA `(.L_x_8) ;  /* 0xfffffffc00fc7947 */ /* 0x000fc0000383ffff */
[----:B------:R-:W-:-:S00]  /*05c0*/  NOP ;  /* 0x0000000000007918 */ /* 0x000fc00000000000 */
        /* <DEDUP_REMOVED lines=11> */
.L_x_21:


//--------------------- .text._Z17updateElementFourPdS_S_ --------------------------
	.section	.text._Z17updateElementFourPdS_S_,"ax",@progbits
	.align	128
        .global         _Z17updateElementFourPdS_S_
        .type           _Z17updateElementFourPdS_S_,@function
        .size           _Z17updateElementFourPdS_S_,(.L_x_22 - _Z17updateElementFourPdS_S_)
        .other          _Z17updateElementFourPdS_S_,@"STO_CUDA_ENTRY STV_DEFAULT"
_Z17updateElementFourPdS_S_:
.text._Z17updateElementFourPdS_S_:
[----:B------:R-:W-:Y:S01]  /*0000*/  LDC R1, c[0x0][0x37c] ;  /* 0x0000df00ff017b82 */ /* 0x000fe20000000800 */
[----:B------:R-:W0:Y:S02]  /*0010*/  S2R R22, SR_CTAID.X ;  /* 0x0000000000167919 */ /* 0x000e240000002500 */
[----:B0-----:R-:W-:-:S13]  /*0020*/  ISETP.NE.AND P0, PT, R22, RZ, PT ;  /* 0x000000ff1600720c */ /* 0x001fda0003f05270 */
[----:B------:R-:W-:Y:S05]  /*0030*/  @!P0 EXIT ;  /* 0x000000000000894d */ /* 0x000fea0003800000 */
[----:B------:R-:W-:-:S13]  /*0040*/  ISETP.NE.AND P0, PT, R22, 0x3, PT ;  /* 0x000000031600780c */ /* 0x000fda0003f05270 */
[----:B------:R-:W-:Y:S05]  /*0050*/  @!P0 EXIT ;  /* 0x000000000000894d */ /* 0x000fea0003800000 */
[----:B------:R-:W0:Y:S01]  /*0060*/  LDC.64 R6, c[0x0][0x388] ;  /* 0x0000e200ff067b82 */ /* 0x000e220000000a00 */
[----:B------:R-:W1:Y:S01]  /*0070*/  LDCU.64 UR4, c[0x0][0x358] ;  /* 0x00006b00ff0477ac */ /* 0x000e620008000a00 */
[----:B------:R-:W-:-:S04]  /*0080*/  IMAD.SHL.U32 R0, R22, 0x4, RZ ;  /* 0x0000000416007824 */ /* 0x000fc800078e00ff */
[C---:B------:R-:W-:Y:S01]  /*0090*/  VIADD R5, R0.reuse, 0x5 ;  /* 0x0000000500057836 */ /* 0x040fe20000000000 */
[----:B------:R-:W-:Y:S01]  /*00a0*/  IADD3 R3, PT, PT, R0, -0x3, RZ ;  /* 0xfffffffd00037810 */ /* 0x000fe20007ffe0ff */
[----:B------:R-:W2:Y:S04]  /*00b0*/  LDC.64 R8, c[0x0][0x390] ;  /* 0x0000e400ff087b82 */ /* 0x000ea80000000a00 */
[----:B0-----:R-:W-:-:S04]  /*00c0*/  IMAD.WIDE R2, R3, 0x8, R6 ;  /* 0x0000000803027825 */ /* 0x001fc800078e0206 */
[--C-:B------:R-:W-:Y:S01]  /*00d0*/  IMAD.WIDE.U32 R4, R5, 0x8, R6.reuse ;  /* 0x0000000805047825 */ /* 0x100fe200078e0006 */
[----:B-1----:R-:W3:Y:S04]  /*00e0*/  LDG.E.64 R16, desc[UR4][R2.64] ;  /* 0x0000000402107981 */ /* 0x002ee8000c1e1b00 */
[----:B------:R-:W3:Y:S01]  /*00f0*/  LDG.E.64 R18, desc[UR4][R4.64] ;  /* 0x0000000404127981 */ /* 0x000ee2000c1e1b00 */
[----:B------:R-:W-:-:S05]  /*0100*/  IMAD.WIDE.U32 R6, R0, 0x8, R6 ;  /* 0x0000000800067825 */ /* 0x000fca00078e0006 */
[----:B------:R-:W4:Y:S04]  /*0110*/  LDG.E.64 R20, desc[UR4][R6.64] ;  /* 0x0000000406147981 */ /* 0x000f28000c1e1b00 */
[----:B------:R-:W5:Y:S04]  /*0120*/  LDG.E.64 R14, desc[UR4][R6.64+0x10] ;  /* 0x00001004060e7981 */ /* 0x000f68000c1e1b00 */
[----:B------:R-:W5:Y:S01]  /*0130*/  LDG.E.64 R10, desc[UR4][R6.64+0x8] ;  /* 0x00000804060a7981 */ /* 0x000f62000c1e1b00 */
[----:B--2---:R-:W-:-:S05]  /*0140*/  IMAD.WIDE.U32 R8, R0, 0x8, R8 ;  /* 0x0000000800087825 */ /* 0x004fca00078e0008 */
[----:B------:R-:W2:Y:S01]  /*0150*/  LDG.E.64 R12, desc[UR4][R8.64+0x8] ;  /* 0x00000804080c7981 */ /* 0x000ea2000c1e1b00 */
[----:B------:R-:W-:Y:S01]  /*0160*/  UMOV UR6, 0x91d14e3c ;  /* 0x91d14e3c00067882 */ /* 0x000fe20000000000 */
[----:B------:R-:W-:Y:S01]  /*0170*/  UMOV UR7, 0x3feffe5c ;  /* 0x3feffe5c00077882 */ /* 0x000fe20000000000 */
[----:B------:R-:W-:Y:S01]  /*0180*/  ISETP.NE.AND P0, PT, R22, 0x1, PT ;  /* 0x000000011600780c */ /* 0x000fe20003f05270 */
[----:B---3--:R-:W-:-:S08]  /*0190*/  DADD R16, R16, R18 ;  /* 0x0000000010107229 */ /* 0x008fd00000000012 */
[----:B----4-:R-:W-:-:S08]  /*01a0*/  DADD R16, R16, R20 ;  /* 0x0000000010107229 */ /* 0x010fd00000000014 */
[----:B-----5:R-:W-:Y:S02]  /*01b0*/  DADD R14, R16, R14 ;  /* 0x00000000100e7229 */ /* 0x020fe4000000000e */
[----:B------:R-:W0:Y:S06]  /*01c0*/  LDC.64 R16, c[0x0][0x380] ;  /* 0x0000e000ff107b82 */ /* 0x000e2c0000000a00 */
[----:B------:R-:W-:-:S08]  /*01d0*/  DFMA R14, R10, -4, R14 ;  /* 0xc01000000a0e782b */ /* 0x000fd0000000000e */
[----:B------:R-:W-:-:S08]  /*01e0*/  DMUL R14, R14, 0.5 ;  /* 0x3fe000000e0e7828 */ /* 0x000fd00000000000 */
[----:B------:R-:W-:Y:S01]  /*01f0*/  DFMA R14, R10, 2, R14 ;  /* 0x400000000a0e782b */ /* 0x000fe2000000000e */
[----:B0-----:R-:W-:-:S07]  /*0200*/  IMAD.WIDE.U32 R10, R0, 0x8, R16 ;  /* 0x00000008000a7825 */ /* 0x001fce00078e0010 */
[----:B--2---:R-:W-:-:S07]  /*0210*/  DFMA R12, R12, -UR6, R14 ;  /* 0x800000060c0c7c2b */ /* 0x004fce000800000e */
[----:B------:R0:W-:Y:S01]  /*0220*/  STG.E.64 desc[UR4][R10.64+0x8], R12 ;  /* 0x0000080c0a007986 */ /* 0x0001e2000c101b04 */
[----:B------:R-:W-:-:S07]  /*0230*/  DMUL R14, R12, 0.75 ;  /* 0x3fe800000c0e7828 */ /* 0x000fce0000000000 */
[----:B------:R0:W-:Y:S01]  /*0240*/  STG.E.64 desc[UR4][R10.64], R14 ;  /* 0x0000000e0a007986 */ /* 0x0001e2000c101b04 */
[----:B------:R-:W-:Y:S05]  /*0250*/  @!P0 BRA `(.L_x_9) ;  /* 0x0000000000288947 */ /* 0x000fea0003800000 */
[----:B------:R-:W-:-:S13]  /*0260*/  ISETP.NE.AND P0, PT, R22, 0x2, PT ;  /* 0x000000021600780c */ /* 0x000fda0003f05270 */
[----:B------:R-:W-:Y:S05]  /*0270*/  @P0 BRA `(.L_x_10) ;  /* 0x0000000000340947 */ /* 0x000fea0003800000 */
[----:B------:R-:W0:Y:S02]  /*0280*/  LDC.64 R16, c[0x0][0x380] ;  /* 0x0000e000ff107b82 */ /* 0x000e240000000a00 */
[----:B0-----:R-:W2:Y:S04]  /*0290*/  LDG.E.64 R12, desc[UR4][R16.64+0x40] ;  /* 0x00004004100c7981 */ /* 0x001ea8000c1e1b00 */
[----:B------:R-:W3:Y:S01]  /*02a0*/  LDG.E.64 R14, desc[UR4][R16.64+0x48] ;  /* 0x00004804100e7981 */ /* 0x000ee2000c1e1b00 */
[----:B--2---:R-:W-:Y:S02]  /*02b0*/  DMUL R12, R12, 0.75 ;  /* 0x3fe800000c0c7828 */ /* 0x004fe40000000000 */
[----:B---3--:R-:W-:-:S05]  /*02c0*/  DMUL R14, R14, 0.75 ;  /* 0x3fe800000e0e7828 */ /* 0x008fca0000000000 */
[----:B------:R1:W-:Y:S04]  /*02d0*/  STG.E.64 desc[UR4][R16.64+0x60], R12 ;  /* 0x0000600c10007986 */ /* 0x0003e8000c101b04 */
[----:B------:R1:W-:Y:S01]  /*02e0*/  STG.E.64 desc[UR4][R16.64+0x68], R14 ;  /* 0x0000680e10007986 */ /* 0x0003e2000c101b04 */
[----:B------:R-:W-:Y:S05]  /*02f0*/  BRA `(.L_x_10) ;  /* 0x0000000000147947 */ /* 0x000fea0003800000 */
.L_x_9:
[----:B------:R-:W0:Y:S02]  /*0300*/  LDC.64 R16, c[0x0][0x380] ;  /* 0x0000e000ff107b82 */ /* 0x000e240000000a00 */
[----:B0-----:R-:W2:Y:S04]  /*0310*/  LDG.E.64 R12, desc[UR4][R16.64+0x20] ;  /* 0x00002004100c7981 */ /* 0x001ea8000c1e1b00 */
[----:B------:R3:W-:Y:S01]  /*0320*/  STG.E.64 desc[UR4][R16.64+0x8], R14 ;  /* 0x0000080e10007986 */ /* 0x0007e2000c101b04 */
[----:B--2---:R-:W-:-:S07]  /*0330*/  DMUL R12, R12, 0.75 ;  /* 0x3fe800000c0c7828 */ /* 0x004fce0000000000 */
[----:B------:R3:W-:Y:S04]  /*0340*/  STG.E.64 desc[UR4][R16.64], R12 ;  /* 0x0000000c10007986 */ /* 0x0007e8000c101b04 */
.L_x_10:
[----:B------:R-:W2:Y:S04]  /*0350*/  LDG.E.64 R2, desc[UR4][R2.64+0x8] ;  /* 0x0000080402027981 */ /* 0x000ea8000c1e1b00 */
[----:B------:R-:W2:Y:S04]  /*0360*/  LDG.E.64 R4, desc[UR4][R4.64+0x8] ;  /* 0x0000080404047981 */ /* 0x000ea8000c1e1b00 */
[----:B01-3--:R-:W3:Y:S04]  /*0370*/  LDG.E.64 R14, desc[UR4][R6.64+0x8] ;  /* 0x00000804060e7981 */ /* 0x00bee8000c1e1b00 */
[----:B------:R-:W4:Y:S04]  /*0380*/  LDG.E.64 R16, desc[UR4][R6.64+0x18] ;  /* 0x0000180406107981 */ /* 0x000f28000c1e1b00 */
[----:B------:R-:W5:Y:S04]  /*0390*/  LDG.E.64 R18, desc[UR4][R6.64+0x10] ;  /* 0x0000100406127981 */ /* 0x000f68000c1e1b00 */
[----:B------:R-:W5:Y:S01]  /*03a0*/  LDG.E.64 R8, desc[UR4][R8.64+0x10] ;  /* 0x0000100408087981 */ /* 0x000f62000c1e1b00 */
[----:B------:R-:W-:-:S02]  /*03b0*/  ISETP.NE.AND P0, PT, R22, 0x1, PT ;  /* 0x000000011600780c */ /* 0x000fc40003f05270 */
[----:B------:R-:W-:Y:S01]  /*03c0*/  ISETP.NE.AND P1, PT, R22, 0x2, PT ;  /* 0x000000021600780c */ /* 0x000fe20003f25270 */
[----:B--2---:R-:W-:-:S08]  /*03d0*/  DADD R12, R2, R4 ;  /* 0x00000000020c7229 */ /* 0x004fd00000000004 */
[----:B---3--:R-:W-:-:S08]  /*03e0*/  DADD R12, R12, R14 ;  /* 0x000000000c0c7229 */ /* 0x008fd0000000000e */
[----:B----4-:R-:W-:-:S08]  /*03f0*/  DADD R12, R12, R16 ;  /* 0x000000000c0c7229 */ /* 0x010fd00000000010 */
[----:B-----5:R-:W-:-:S08]  /*0400*/  DFMA R12, R18, -4, R12 ;  /* 0xc0100000120c782b */ /* 0x020fd0000000000c */
[----:B------:R-:W-:-:S08]  /*0410*/  DMUL R12, R12, 0.5 ;  /* 0x3fe000000c0c7828 */ /* 0x000fd00000000000 */
[----:B------:R-:W-:-:S08]  /*0420*/  DFMA R12, R18, 2, R12 ;  /* 0x40000000120c782b */ /* 0x000fd0000000000c */
[----:B------:R-:W-:-:S07]  /*0430*/  DFMA R12, R8, -UR6, R12 ;  /* 0x80000006080c7c2b */ /* 0x000fce000800000c */
[----:B------:R0:W-:Y:S01]  /*0440*/  STG.E.64 desc[UR4][R10.64+0x10], R12 ;  /* 0x0000100c0a007986 */ /* 0x0001e2000c101b04 */
[----:B------:R-:W-:Y:S05]  /*0450*/  @P0 BRA `(.L_x_11) ;  /* 0x0000000000180947 */ /* 0x000fea0003800000 */
[----:B------:R-:W1:Y:S01]  /*0460*/  LDC.64 R6, c[0x0][0x380] ;  /* 0x0000e000ff067b82 */ /* 0x000e620000000a00 */
[----:B------:R-:W-:-:S08]  /*0470*/  DMUL R2, R12, 0.75 ;  /* 0x3fe800000c027828 */ /* 0x000fd00000000000 */
[----:B------:R-:W-:Y:S01]  /*0480*/  DMUL R4, R2, 0.75 ;  /* 0x3fe8000002047828 */ /* 0x000fe20000000000 */
[----:B-1----:R1:W-:Y:S06]  /*0490*/  STG.E.64 desc[UR4][R6.64+0x10], R2 ;  /* 0x0000100206007986 */ /* 0x0023ec000c101b04 */
[----:B------:R1:W-:Y:S04]  /*04a0*/  STG.E.64 desc[UR4][R6.64+0x18], R4 ;  /* 0x0000180406007986 */ /* 0x0003e8000c101b04 */
[----:B0-----:R1:W5:Y:S02]  /*04b0*/  LDG.E.64 R12, desc[UR4][R10.64+0x10] ;  /* 0x000010040a0c7981 */ /* 0x001364000c1e1b00 */
.L_x_11:
[----:B0----5:R-:W-:-:S07]  /*04c0*/  DMUL R12, R12, 0.75 ;  /* 0x3fe800000c0c7828 */ /* 0x021fce0000000000 */
[----:B------:R0:W-:Y:S01]  /*04d0*/  STG.E.64 desc[UR4][R10.64+0x18], R12 ;  /* 0x0000180c0a007986 */ /* 0x0001e2000c101b04 */
[----:B------:R-:W-:Y:S05]  /*04e0*/  @P1 EXIT ;  /* 0x000000000000194d */ /* 0x000fea0003800000 */
[----:B-1----:R-:W1:Y:S02]  /*04f0*/  LDC.64 R6, c[0x0][0x380] ;  /* 0x0000e000ff067b82 */ /* 0x002e640000000a00 */
[----:B-1----:R-:W2:Y:S02]  /*0500*/  LDG.E.64 R2, desc[UR4][R6.64+0x50] ;  /* 0x0000500406027981 */ /* 0x002ea4000c1e1b00 */
[----:B--2---:R-:W-:-:S07]  /*0510*/  DMUL R2, R2, 0.75 ;  /* 0x3fe8000002027828 */ /* 0x004fce0000000000 */
[----:B------:R-:W-:Y:S01]  /*0520*/  STG.E.64 desc[UR4][R6.64+0x70], R2 ;  /* 0x0000700206007986 */ /* 0x000fe2000c101b04 */
[----:B------:R-:W-:-:S07]  /*0530*/  DMUL R4, R2, 0.75 ;  /* 0x3fe8000002047828 */ /* 0x000fce0000000000 */
[----:B------:R-:W-:Y:S01]  /*0540*/  STG.E.64 desc[UR4][R6.64+0x78], R4 ;  /* 0x0000780406007986 */ /* 0x000fe2000c101b04 */
[----:B------:R-:W-:Y:S05]  /*0550*/  EXIT ;  /* 0x000000000000794d */ /* 0x000fea0003800000 */
.L_x_12:
        /* <DEDUP_REMOVED lines=10> */
.L_x_22:


//--------------------- .text._Z18updateElementThreePdS_S_ --------------------------
	.section	.text._Z18updateElementThreePdS_S_,"ax",@progbits
	.align	128
        .global         _Z18updateElementThreePdS_S_
        .type           _Z18updateElementThreePdS_S_,@function
        .size           _Z18updateElementThreePdS_S_,(.L_x_23 - _Z18updateElementThreePdS_S_)
        .other          _Z18updateElementThreePdS_S_,@"STO_CUDA_ENTRY STV_DEFAULT"
_Z18updateElementThreePdS_S_:
.text._Z18updateElementThreePdS_S_:
[----:B------:R-:W-:Y:S01]  /*0000*/  LDC R1, c[0x0][0x37c] ;  /* 0x0000df00ff017b82 */ /* 0x000fe20000000800 */
[----:B------:R-:W0:Y:S02]  /*0010*/  S2R R0, SR_TID.X ;  /* 0x0000000000007919 */ /* 0x000e240000002100 */
[----:B0-----:R-:W-:-:S13]  /*0020*/  ISETP.NE.AND P0, PT, R0, RZ, PT ;  /* 0x000000ff0000720c */ /* 0x001fda0003f05270 */
[----:B------:R-:W-:Y:S05]  /*0030*/  @!P0 EXIT ;  /* 0x000000000000894d */ /* 0x000fea0003800000 */
[----:B------:R-:W-:-:S13]  /*0040*/  ISETP.NE.AND P0, PT, R0, 0x3, PT ;  /* 0x000000030000780c */ /* 0x000fda0003f05270 */
[----:B------:R-:W-:Y:S05]  /*0050*/  @!P0 EXIT ;  /* 0x000000000000894d */ /* 0x000fea0003800000 */
[----:B------:R-:W0:Y:S01]  /*0060*/  LDC.64 R2, c[0x0][0x388] ;  /* 0x0000e200ff027b82 */ /* 0x000e220000000a00 */
[----:B------:R-:W1:Y:S07]  /*0070*/  LDCU.64 UR4, c[0x0][0x358] ;  /* 0x00006b00ff0477ac */ /* 0x000e6e0008000a00 */
[----:B------:R-:W2:Y:S01]  /*0080*/  LDC.64 R4, c[0x0][0x390] ;  /* 0x0000e400ff047b82 */ /* 0x000ea20000000a00 */
[----:B0-----:R-:W-:-:S05]  /*0090*/  IMAD.WIDE.U32 R2, R0, 0x8, R2 ;  /* 0x0000000800027825 */ /* 0x001fca00078e0002 */
[----:B-1----:R-:W3:Y:S04]  /*00a0*/  LDG.E.64 R10, desc[UR4][R2.64] ;  /* 0x00000004020a7981 */ /* 0x002ee8000c1e1b00 */
[----:B------:R-:W3:Y:S04]  /*00b0*/  LDG.E.64 R12, desc[UR4][R2.64+0x40] ;  /* 0x00004004020c7981 */ /* 0x000ee8000c1e1b00 */
[----:B------:R-:W4:Y:S04]  /*00c0*/  LDG.E.64 R14, desc[UR4][R2.64+0x18] ;  /* 0x00001804020e7981 */ /* 0x000f28000c1e1b00 */
[----:B------:R-:W5:Y:S04]  /*00d0*/  LDG.E.64 R16, desc[UR4][R2.64+0x28] ;  /* 0x0000280402107981 */ /* 0x000f68000c1e1b00 */
[----:B------:R-:W5:Y:S01]  /*00e0*/  LDG.E.64 R8, desc[UR4][R2.64+0x20] ;  /* 0x0000200402087981 */ /* 0x000f62000c1e1b00 */
[----:B--2---:R-:W-:-:S05]  /*00f0*/  IMAD.WIDE.U32 R4, R0, 0x8, R4 ;  /* 0x0000000800047825 */ /* 0x004fca00078e0004 */
[----:B------:R-:W2:Y:S01]  /*0100*/  LDG.E.64 R6, desc[UR4][R4.64+0x20] ;  /* 0x0000200404067981 */ /* 0x000ea2000c1e1b00 */
[----:B------:R-:W-:Y:S01]  /*0110*/  UMOV UR6, 0x91d14e3c ;  /* 0x91d14e3c00067882 */ /* 0x000fe20000000000 */
[----:B------:R-:W-:Y:S01]  /*0120*/  UMOV UR7, 0x3feffe5c ;  /* 0x3feffe5c00077882 */ /* 0x000fe20000000000 */
[C---:B------:R-:W-:Y:S01]  /*0130*/  ISETP.NE.AND P1, PT, R0.reuse, 0x1, PT ;  /* 0x000000010000780c */ /* 0x040fe20003f25270 */
[----:B------:R-:W-:Y:S01]  /*0140*/  BSSY.RECONVERGENT B0, `(.L_x_13) ;  /* 0x0000014000007945 */ /* 0x000fe20003800200 */
[----:B------:R-:W-:Y:S01]  /*0150*/  ISETP.NE.AND P0, PT, R0, 0x2, PT ;  /* 0x000000020000780c */ /* 0x000fe20003f05270 */
[----:B---3--:R-:W-:Y:S01]  /*0160*/  DADD R10, R10, R12 ;  /* 0x000000000a0a7229 */ /* 0x008fe2000000000c */
[----:B------:R-:W0:Y:S07]  /*0170*/  LDC.64 R12, c[0x0][0x380] ;  /* 0x0000e000ff0c7b82 */ /* 0x000e2e0000000a00 */
[----:B----4-:R-:W-:-:S08]  /*0180*/  DADD R10, R10, R14 ;  /* 0x000000000a0a7229 */ /* 0x010fd0000000000e */
[----:B-----5:R-:W-:-:S08]  /*0190*/  DADD R10, R10, R16 ;  /* 0x000000000a0a7229 */ /* 0x020fd00000000010 */
[----:B------:R-:W-:-:S08]  /*01a0*/  DFMA R10, R8, -4, R10 ;  /* 0xc0100000080a782b */ /* 0x000fd0000000000a */
[----:B------:R-:W-:-:S08]  /*01b0*/  DMUL R10, R10, 0.5 ;  /* 0x3fe000000a0a7828 */ /* 0x000fd00000000000 */
[----:B------:R-:W-:-:S08]  /*01c0*/  DFMA R10, R8, 2, R10 ;  /* 0x40000000080a782b */ /* 0x000fd0000000000a */
[----:B--2---:R-:W-:Y:S01]  /*01d0*/  DFMA R10, R6, -UR6, R10 ;  /* 0x80000006060a7c2b */ /* 0x004fe2000800000a */
[----:B0-----:R-:W-:-:S06]  /*01e0*/  IMAD.WIDE.U32 R6, R0, 0x8, R12 ;  /* 0x0000000800067825 */ /* 0x001fcc00078e000c */
[----:B------:R0:W-:Y:S01]  /*01f0*/  STG.E.64 desc[UR4][R6.64+0x20], R10 ;  /* 0x0000200a06007986 */ /* 0x0001e2000c101b04 */
[----:B------:R-:W-:Y:S05]  /*0200*/  @P1 BRA `(.L_x_14) ;  /* 0x00000000001c1947 */ /* 0x000fea0003800000 */
[----:B------:R-:W1:Y:S02]  /*0210*/  LDC.64 R14, c[0x0][0x380] ;  /* 0x0000e000ff0e7b82 */ /* 0x000e640000000a00 */
[----:B-1----:R-:W2:Y:S02]  /*0220*/  LDG.E.64 R8, desc[UR4][R14.64+0x28] ;  /* 0x000028040e087981 */ /* 0x002ea4000c1e1b00 */
[----:B--2---:R-:W-:-:S07]  /*0230*/  DMUL R8, R8, 0.75 ;  /* 0x3fe8000008087828 */ /* 0x004fce0000000000 */
[----:B------:R1:W-:Y:S01]  /*0240*/  STG.E.64 desc[UR4][R14.64+0x20], R8 ;  /* 0x000020080e007986 */ /* 0x0003e2000c101b04 */
[----:B------:R-:W-:-:S07]  /*0250*/  DMUL R12, R8, 0.75 ;  /* 0x3fe80000080c7828 */ /* 0x000fce0000000000 */
[----:B------:R1:W-:Y:S04]  /*0260*/  STG.E.64 desc[UR4][R14.64], R12 ;  /* 0x0000000c0e007986 */ /* 0x0003e8000c101b04 */
[----:B0-----:R1:W5:Y:S02]  /*0270*/  LDG.E.64 R10, desc[UR4][R6.64+0x20] ;  /* 0x00002004060a7981 */ /* 0x001364000c1e1b00 */
.L_x_14:
[----:B------:R-:W-:Y:S05]  /*0280*/  BSYNC.RECONVERGENT B0 ;  /* 0x0000000000007941 */ /* 0x000fea0003800200 */
.L_x_13:
[----:B0----5:R-:W-:Y:S01]  /*0290*/  DMUL R10, R10, 0.75 ;  /* 0x3fe800000a0a7828 */ /* 0x021fe20000000000 */
[----:B------:R-:W-:Y:S06]  /*02a0*/  BSSY.RECONVERGENT B0, `(.L_x_15) ;  /* 0x000000a000007945 */ /* 0x000fec0003800200 */
[----:B------:R0:W-:Y:S01]  /*02b0*/  STG.E.64 desc[UR4][R6.64], R10 ;  /* 0x0000000a06007986 */ /* 0x0001e2000c101b04 */
[----:B------:R-:W-:Y:S05]  /*02c0*/  @P0 BRA `(.L_x_16) ;  /* 0x00000000001c0947 */ /* 0x000fea0003800000 */
[----:B-1----:R-:W1:Y:S02]  /*02d0*/  LDC.64 R12, c[0x0][0x380] ;  /* 0x0000e000ff0c7b82 */ /* 0x002e640000000a00 */
[----:B-1----:R-:W2:Y:S04]  /*02e0*/  LDG.E.64 R8, desc[UR4][R12.64+0x10] ;  /* 0x000010040c087981 */ /* 0x002ea8000c1e1b00 */
[----:B0-----:R-:W3:Y:S01]  /*02f0*/  LDG.E.64 R10, desc[UR4][R12.64+0x30] ;  /* 0x000030040c0a7981 */ /* 0x001ee2000c1e1b00 */
[----:B--2---:R-:W-:Y:S02]  /*0300*/  DMUL R8, R8, 0.75 ;  /* 0x3fe8000008087828 */ /* 0x004fe40000000000 */
[----:B---3--:R-:W-:-:S05]  /*0310*/  DMUL R10, R10, 0.75 ;  /* 0x3fe800000a0a7828 */ /* 0x008fca0000000000 */
[----:B------:R2:W-:Y:S04]  /*0320*/  STG.E.64 desc[UR4][R12.64+0x18], R8 ;  /* 0x000018080c007986 */ /* 0x0005e8000c101b04 */
[----:B------:R2:W-:Y:S02]  /*0330*/  STG.E.64 desc[UR4][R12.64+0x38], R10 ;  /* 0x0000380a0c007986 */ /* 0x0005e4000c101b04 */
.L_x_16:
[----:B------:R-:W-:Y:S05]  /*0340*/  BSYNC.RECONVERGENT B0 ;  /* 0x0000000000007941 */ /* 0x000fea0003800200 */
.L_x_15:
[----:B-12---:R-:W2:Y:S04]  /*0350*/  LDG.E.64 R8, desc[UR4][R2.64+0x20] ;  /* 0x0000200402087981 */ /* 0x006ea8000c1e1b00 */
[----:B0-----:R-:W2:Y:S04]  /*0360*/  LDG.E.64 R10, desc[UR4][R2.64+0x60] ;  /* 0x00006004020a7981 */ /* 0x001ea8000c1e1b00 */
[----:B------:R-:W3:Y:S04]  /*0370*/  LDG.E.64 R12, desc[UR4][R2.64+0x38] ;  /* 0x00003804020c7981 */ /* 0x000ee8000c1e1b00 */
[----:B------:R-:W4:Y:S04]  /*0380*/  LDG.E.64 R14, desc[UR4][R2.64+0x48] ;  /* 0x00004804020e7981 */ /* 0x000f28000c1e1b00 */
[----:B------:R-:W5:Y:S04]  /*0390*/  LDG.E.64 R16, desc[UR4][R2.64+0x40] ;  /* 0x0000400402107981 */ /* 0x000f68000c1e1b00 */
[----:B------:R-:W5:Y:S01]  /*03a0*/  LDG.E.64 R4, desc[UR4][R4.64+0x40] ;  /* 0x0000400404047981 */ /* 0x000f62000c1e1b00 */
[----:B------:R-:W-:Y:S01]  /*03b0*/  ISETP.NE.AND P1, PT, R0, 0x1, PT ;  /* 0x000000010000780c */ /* 0x000fe20003f25270 */
[----:B------:R-:W-:Y:S01]  /*03c0*/  BSSY.RECONVERGENT B0, `(.L_x_17) ;  /* 0x0000017000007945 */ /* 0x000fe20003800200 */
        /* <DEDUP_REMOVED lines=9> */
[----:B0-----:R-:W0:Y:S02]  /*0460*/  LDC.64 R8, c[0x0][0x380] ;  /* 0x0000e000ff087b82 */ /* 0x001e240000000a00 */
[----:B0-----:R-:W2:Y:S02]  /*0470*/  LDG.E.64 R2, desc[UR4][R8.64+0x48] ;  /* 0x0000480408027981 */ /* 0x001ea4000c1e1b00 */
[----:B--2---:R-:W-:-:S07]  /*0480*/  DMUL R2, R2, 0.75 ;  /* 0x3fe8000002027828 */ /* 0x004fce0000000000 */
[----:B------:R2:W-:Y:S01]  /*0490*/  STG.E.64 desc[UR4][R8.64+0x40], R2 ;  /* 0x0000400208007986 */ /* 0x0005e2000c101b04 */
[----:B------:R-:W-:-:S07]  /*04a0*/  DMUL R4, R2, 0.75 ;  /* 0x3fe8000002047828 */ /* 0x000fce0000000000 */
[----:B------:R2:W-:Y:S01]  /*04b0*/  STG.E.64 desc[UR4][R8.64+0x60], R4 ;  /* 0x0000600408007986 */ /* 0x0005e2000c101b04 */
[----:B------:R-:W-:Y:S05]  /*04c0*/  BRA `(.L_x_19) ;  /* 0x0000000000187947 */ /* 0x000fea0003800000 */
.L_x_18:
[----:B------:R-:W-:-:S13]  /*04d0*/  ISETP.NE.AND P1, PT, R0, 0x2, PT ;  /* 0x000000020000780c */ /* 0x000fda0003f25270 */
[----:B------:R-:W-:Y:S05]  /*04e0*/  @P1 BRA `(.L_x_19) ;  /* 0x0000000000101947 */ /* 0x000fea0003800000 */
[----:B------:R-:W1:Y:S02]  /*04f0*/  LDC.64 R4, c[0x0][0x380] ;  /* 0x0000e000ff047b82 */ /* 0x000e640000000a00 */
[----:B-1----:R-:W2:Y:S02]  /*0500*/  LDG.E.64 R2, desc[UR4][R4.64+0x50] ;  /* 0x0000500404027981 */ /* 0x002ea4000c1e1b00 */
[----:B--2---:R-:W-:-:S07]  /*0510*/  DMUL R2, R2, 0.75 ;  /* 0x3fe8000002027828 */ /* 0x004fce0000000000 */
[----:B------:R1:W-:Y:S04]  /*0520*/  STG.E.64 desc[UR4][R4.64+0x58], R2 ;  /* 0x0000580204007986 */ /* 0x0003e8000c101b04 */
.L_x_19:
[----:B------:R-:W-:Y:S05]  /*0530*/  BSYNC.RECONVERGENT B0 ;  /* 0x0000000000007941 */ /* 0x000fea0003800200 */
.L_x_17:
[----:B-12---:R-:W2:Y:S02]  /*0540*/  LDG.E.64 R2, desc[UR4][R6.64+0x40] ;  /* 0x0000400406027981 */ /* 0x006ea4000c1e1b00 */
[----:B--2---:R-:W-:-:S07]  /*0550*/  DMUL R2, R2, 0.75 ;  /* 0x3fe8000002027828 */ /* 0x004fce0000000000 */
[----:B------:R1:W-:Y:S01]  /*0560*/  STG.E.64 desc[UR4][R6.64+0x60], R2 ;  /* 0x0000600206007986 */ /* 0x0003e2000c101b04 */
[----:B------:R-:W-:Y:S05]  /*0570*/  @P0 EXIT ;  /* 0x000000000000094d */ /* 0x000fea0003800000 */
[----:B------:R-:W1:Y:S02]  /*0580*/  LDC.64 R4, c[0x0][0x380] ;  /* 0x0000e000ff047b82 */ /* 0x000e640000000a00 */
[----:B-1----:R-:W2:Y:S02]  /*0590*/  LDG.E.64 R2, desc[UR4][R4.64+0x70] ;  /* 0x0000700404027981 */ /* 0x002ea4000c1e1b00 */
[----:B--2---:R-:W-:-:S07]  /*05a0*/  DMUL R2, R2, 0.75 ;  /* 0x3fe8000002027828 */ /* 0x004fce0000000000 */
[----:B------:R-:W-:Y:S01]  /*05b0*/  STG.E.64 desc[UR4][R4.64+0x78], R2 ;  /* 0x0000780204007986 */ /* 0x000fe2000c101b04 */
[----:B------:R-:W-:Y:S05]  /*05c0*/  EXIT ;  /* 0x000000000000794d */ /* 0x000fea0003800000 */
.L_x_20:
        /* <DEDUP_REMOVED lines=11> */
.L_x_23:


//--------------------- .nv.shared.reserved.0     --------------------------
	.section	.nv.shared.reserved.0,"aw",@nobits
	.weak		__nv_reservedSMEM_offset_0_alias
	.size		__nv_reservedSMEM_offset_0_alias, 0, 64
	.other		__nv_reservedSMEM_offset_0_alias,@"STO_CUDA_RESERVED_SHARED STV_DEFAULT"
__nv_reservedSMEM_offset_0_alias:
	.zero		0
	.zero		64


//--------------------- .nv.constant0._Z16updateElementTwoPdS_S_ --------------------------
	.section	.nv.constant0._Z16updateElementTwoPdS_S_,"a",@progbits
	.sectionflags	@""
	.align	4
.nv.constant0._Z16updateElementTwoPdS_S_:
	.zero		920


//--------------------- .nv.constant0._Z17updateElementFourPdS_S_ --------------------------
	.section	.nv.constant0._Z17updateElementFourPdS_S_,"a",@progbits
	.sectionflags	@""
	.align	4
.nv.constant0._Z17updateElementFourPdS_S_:
	.zero		920


//--------------------- .nv.constant0._Z18updateElementThreePdS_S_ --------------------------
	.section	.nv.constant0._Z18updateElementThreePdS_S_,"a",@progbits
	.sectionflags	@""
	.align	4
.nv.constant0._Z18updateElementThreePdS_S_:
	.zero		920


//--------------------- SYMBOLS --------------------------

	.type		.nv.reservedSmem.offset0,@object
	.size		.nv.reservedSmem.offset0,0x4
